//
// Generated by NVIDIA NVVM Compiler
//
// Compiler Build ID: CL-36424714
// Cuda compilation tools, release 13.0, V13.0.88
// Based on NVVM 20.0.0
//

.version 9.0
.target sm_100
.address_size 64

	// .globl	_Z3addPKfS0_Pf

.visible .entry _Z3addPKfS0_Pf(
	.param .u64 .ptr .align 1 _Z3addPKfS0_Pf_param_0,
	.param .u64 .ptr .align 1 _Z3addPKfS0_Pf_param_1,
	.param .u64 .ptr .align 1 _Z3addPKfS0_Pf_param_2
)
{
	.reg .pred 	%p<2>;
	.reg .b32 	%r<5>;
	.reg .b32 	%f<4>;
	.reg .b64 	%rd<11>;

	ld.param.u64 	%rd1, [_Z3addPKfS0_Pf_param_0];
	ld.param.u64 	%rd2, [_Z3addPKfS0_Pf_param_1];
	ld.param.u64 	%rd3, [_Z3addPKfS0_Pf_param_2];
	mov.u32 	%r2, %ctaid.x;
	mov.u32 	%r3, %ntid.x;
	mov.u32 	%r4, %tid.x;
	mad.lo.s32 	%r1, %r2, %r3, %r4;
	setp.gt.s32 	%p1, %r1, 1048575;
	@%p1 bra 	$L__BB0_2;
	cvta.to.global.u64 	%rd4, %rd1;
	cvta.to.global.u64 	%rd5, %rd2;
	cvta.to.global.u64 	%rd6, %rd3;
	mul.wide.s32 	%rd7, %r1, 4;
	add.s64 	%rd8, %rd4, %rd7;
	ld.global.f32 	%f1, [%rd8];
	add.s64 	%rd9, %rd5, %rd7;
	ld.global.f32 	%f2, [%rd9];
	add.f32 	%f3, %f1, %f2;
	add.s64 	%rd10, %rd6, %rd7;
	st.global.f32 	[%rd10], %f3;
$L__BB0_2:
	ret;

}


// ===== COMPILED SASS (sm_100) =====

	.target	sm_100

	.elftype	@"ET_EXEC"


//--------------------- .note.nv.tkinfo           --------------------------
	.section	.note.nv.tkinfo,"",@"SHT_NOTE"
	.sectionflags	@"SHF_NOTE_NV_TKINFO"
	.tkinfo
        /*0018*/ 	.word	0x00000002
        /*0030*/ 	.string	""
        /*0030*/ 	.string	"ptxas"
        /*0030*/ 	.string	"Cuda compilation tools, release 13.0, V13.0.88"
        /*0030*/ 	.string	"Build cuda_13.0.r13.0/compiler.36424714_0"
        /*0030*/ 	.string	"-arch sm_100 -m 64 "



//--------------------- .note.nv.cuinfo           --------------------------
	.section	.note.nv.cuinfo,"",@"SHT_NOTE"
	.sectionflags	@"SHF_NOTE_NV_CUINFO"
        /*0018*/ 	.short	0x0002
        /*001a*/ 	.short	0x0064
        /*001c*/ 	.short	0x0082
	.zero		2


//--------------------- .nv.info                  --------------------------
	.section	.nv.info,"",@"SHT_CUDA_INFO"
	.align	4


	//----- nvinfo : EIATTR_REGCOUNT
	.align		4
        /*0000*/ 	.byte	0x04, 0x2f
        /*0002*/ 	.short	(.L_1 - .L_0)
	.align		4
.L_0:
        /*0004*/ 	.word	index@(_Z3addPKfS0_Pf)
        /*0008*/ 	.word	0x0000000c


	//----- nvinfo : EIATTR_FRAME_SIZE
	.align		4
.L_1:
        /*000c*/ 	.byte	0x04, 0x11
        /*000e*/ 	.short	(.L_3 - .L_2)
	.align		4
.L_2:
        /*0010*/ 	.word	index@(_Z3addPKfS0_Pf)
        /*0014*/ 	.word	0x00000000


	//----- nvinfo : EIATTR_MIN_STACK_SIZE
	.align		4
.L_3:
        /*0018*/ 	.byte	0x04, 0x12
        /*001a*/ 	.short	(.L_5 - .L_4)
	.align		4
.L_4:
        /*001c*/ 	.word	index@(_Z3addPKfS0_Pf)
        /*0020*/ 	.word	0x00000000
.L_5:


//--------------------- .nv.compat                --------------------------
	.section	.nv.compat,"",@"SHT_CUDA_COMPAT_INFO"
	.align	4
        /*0000*/ 	.byte	0x02, 0x09, 0x00, 0x00, 0x02, 0x02, 0x01, 0x00, 0x02, 0x05, 0x05, 0x00, 0x03, 0x07, 0x01, 0x01
        /*0010*/ 	.byte	0x02, 0x03, 0x00, 0x00, 0x02, 0x06, 0x01, 0x00, 0x04, 0x0b, 0x08, 0x00, 0x09, 0x00, 0x00, 0x00
        /*0020*/ 	.byte	0x00, 0x00, 0x00, 0x00


//--------------------- .nv.info._Z3addPKfS0_Pf   --------------------------
	.section	.nv.info._Z3addPKfS0_Pf,"",@"SHT_CUDA_INFO"
	.sectionflags	@""
	.align	4


	//----- nvinfo : EIATTR_CUDA_API_VERSION
	.align		4
        /*0000*/ 	.byte	0x04, 0x37
        /*0002*/ 	.short	(.L_7 - .L_6)
.L_6:
        /*0004*/ 	.word	0x00000082


	//----- nvinfo : EIATTR_KPARAM_INFO
	.align		4
.L_7:
        /*0008*/ 	.byte	0x04, 0x17
        /*000a*/ 	.short	(.L_9 - .L_8)
.L_8:
        /*000c*/ 	.word	0x00000000
        /*0010*/ 	.short	0x0002
        /*0012*/ 	.short	0x0010
        /*0014*/ 	.byte	0x00, 0xf5, 0x21, 0x00


	//----- nvinfo : EIATTR_KPARAM_INFO
	.align		4
.L_9:
        /*0018*/ 	.byte	0x04, 0x17
        /*001a*/ 	.short	(.L_11 - .L_10)
.L_10:
        /*001c*/ 	.word	0x00000000
        /*0020*/ 	.short	0x0001
        /*0022*/ 	.short	0x0008
        /*0024*/ 	.byte	0x00, 0xf5, 0x21, 0x00


	//----- nvinfo : EIATTR_KPARAM_INFO
	.align		4
.L_11:
        /*0028*/ 	.byte	0x04, 0x17
        /*002a*/ 	.short	(.L_13 - .L_12)
.L_12:
        /*002c*/ 	.word	0x00000000
        /*0030*/ 	.short	0x0000
        /*0032*/ 	.short	0x0000
        /*0034*/ 	.byte	0x00, 0xf5, 0x21, 0x00


	//----- nvinfo : EIATTR_SPARSE_MMA_MASK
	.align		4
.L_13:
        /*0038*/ 	.byte	0x03, 0x50
        /*003a*/ 	.short	0x0000


	//----- nvinfo : EIATTR_MAXREG_COUNT
	.align		4
        /*003c*/ 	.byte	0x03, 0x1b
        /*003e*/ 	.short	0x00ff


	//----- nvinfo : EIATTR_MERCURY_ISA_VERSION
	.align		4
        /*0040*/ 	.byte	0x03, 0x5f
        /*0042*/ 	.short	0x0101


	//----- nvinfo : EIATTR_VRC_CTA_INIT_COUNT
	.align		4
        /*0044*/ 	.byte	0x02, 0x4a
	.zero		1
	.zero		1


	//----- nvinfo : EIATTR_EXIT_INSTR_OFFSETS
	.align		4
        /*0048*/ 	.byte	0x04, 0x1c
        /*004a*/ 	.short	(.L_15 - .L_14)


	//   ....[0]....
.L_14:
        /*004c*/ 	.word	0x00000060


	//   ....[1]....
        /*0050*/ 	.word	0x00000120


	//----- nvinfo : EIATTR_CBANK_PARAM_SIZE
	.align		4
.L_15:
        /*0054*/ 	.byte	0x03, 0x19
        /*0056*/ 	.short	0x0018


	//----- nvinfo : EIATTR_PARAM_CBANK
	.align		4
        /*0058*/ 	.byte	0x04, 0x0a
        /*005a*/ 	.short	(.L_17 - .L_16)
	.align		4
.L_16:
        /*005c*/ 	.word	index@(.nv.constant0._Z3addPKfS0_Pf)
        /*0060*/ 	.short	0x0380
        /*0062*/ 	.short	0x0018


	//----- nvinfo : EIATTR_SW_WAR
	.align		4
.L_17:
        /*0064*/ 	.byte	0x04, 0x36
        /*0066*/ 	.short	(.L_19 - .L_18)
.L_18:
        /*0068*/ 	.word	0x00000008
.L_19:


//--------------------- .nv.callgraph             --------------------------
	.section	.nv.callgraph,"",@"SHT_CUDA_CALLGRAPH"
	.align	4
	.sectionentsize	8
	.align		4
        /*0000*/ 	.word	0x00000000
	.align		4
        /*0004*/ 	.word	0xffffffff
	.align		4
        /*0008*/ 	.word	0x00000000
	.align		4
        /*000c*/ 	.word	0xfffffffe
	.align		4
        /*0010*/ 	.word	0x00000000
	.align		4
        /*0014*/ 	.word	0xfffffffd
	.align		4
        /*0018*/ 	.word	0x00000000
	.align		4
        /*001c*/ 	.word	0xfffffffc


//--------------------- .text._Z3addPKfS0_Pf      --------------------------
	.section	.text._Z3addPKfS0_Pf,"ax",@progbits
	.align	128
        .global         _Z3addPKfS0_Pf
        .type           _Z3addPKfS0_Pf,@function
        .size           _Z3addPKfS0_Pf,(.L_x_1 - _Z3addPKfS0_Pf)
        .other          _Z3addPKfS0_Pf,@"STO_CUDA_ENTRY STV_DEFAULT"
_Z3addPKfS0_Pf:
.text._Z3addPKfS0_Pf:
[----:B------:R-:W-:Y:S01]  /*0000*/  LDC R1, c[0x0][0x37c] ;  /* 0x0000df00ff017b82 */ /* 0x000fe20000000800 */
[----:B------:R-:W0:Y:S07]  /*0010*/  S2R R0, SR_TID.X ;  /* 0x0000000000007919 */ /* 0x000e2e0000002100 */
[----:B------:R-:W0:Y:S08]  /*0020*/  S2UR UR4, SR_CTAID.X ;  /* 0x00000000000479c3 */ /* 0x000e300000002500 */
[----:B------:R-:W0:Y:S02]  /*0030*/  LDC R9, c[0x0][0x360] ;  /* 0x0000d800ff097b82 */ /* 0x000e240000000800 */
[----:B0-----:R-:W-:-:S05]  /*0040*/  IMAD R9, R9, UR4, R0 ;  /* 0x0000000409097c24 */ /* 0x001fca000f8e0200 */
[----:B------:R-:W-:-:S13]  /*0050*/  ISETP.GT.AND P0, PT, R9, 0xfffff, PT ;  /* 0x000fffff0900780c */ /* 0x000fda0003f04270 */
[----:B------:R-:W-:Y:S05]  /*0060*/  @P0 EXIT ;  /* 0x000000000000094d */ /* 0x000fea0003800000 */
[----:B------:R-:W0:Y:S01]  /*0070*/  LDC.64 R2, c[0x0][0x380] ;  /* 0x0000e000ff027b82 */ /* 0x000e220000000a00 */
[----:B------:R-:W1:Y:S07]  /*0080*/  LDCU.64 UR4, c[0x0][0x358] ;  /* 0x00006b00ff0477ac */ /* 0x000e6e0008000a00 */
[----:B------:R-:W2:Y:S08]  /*0090*/  LDC.64 R4, c[0x0][0x388] ;  /* 0x0000e200ff047b82 */ /* 0x000eb00000000a00 */
[----:B------:R-:W3:Y:S01]  /*00a0*/  LDC.64 R6, c[0x0][0x390] ;  /* 0x0000e400ff067b82 */ /* 0x000ee20000000a00 */
[----:B0-----:R-:W-:-:S06]  /*00b0*/  IMAD.WIDE R2, R9, 0x4, R2 ;  /* 0x0000000409027825 */ /* 0x001fcc00078e0202 */
[----:B-1----:R-:W4:Y:S01]  /*00c0*/  LDG.E R2, desc[UR4][R2.64] ;  /* 0x0000000402027981 */ /* 0x002f22000c1e1900 */
[----:B--2---:R-:W-:-:S06]  /*00d0*/  IMAD.WIDE R4, R9, 0x4, R4 ;  /* 0x0000000409047825 */ /* 0x004fcc00078e0204 */
[----:B------:R-:W4:Y:S01]  /*00e0*/  LDG.E R5, desc[UR4][R4.64] ;  /* 0x0000000404057981 */ /* 0x000f22000c1e1900 */
[----:B---3--:R-:W-:-:S04]  /*00f0*/  IMAD.WIDE R6, R9, 0x4, R6 ;  /* 0x0000000409067825 */ /* 0x008fc800078e0206 */
[----:B----4-:R-:W-:-:S05]  /*0100*/  FADD R9, R2, R5 ;  /* 0x0000000502097221 */ /* 0x010fca0000000000 */
[----:B------:R-:W-:Y:S01]  /*0110*/  STG.E desc[UR4][R6.64], R9 ;  /* 0x0000000906007986 */ /* 0x000fe2000c101904 */
[----:B------:R-:W-:Y:S05]  /*0120*/  EXIT ;  /* 0x000000000000794d */ /* 0x000fea0003800000 */
.L_x_0:
[----:B------:R-:W-:-:S00]  /*0130*/  BRA `(.L_x_0) ;  /* 0xfffffffc00fc7947 */ /* 0x000fc0000383ffff */
[----:B------:R-:W-:-:S00]  /*0140*/  NOP ;  /* 0x0000000000007918 */ /* 0x000fc00000000000 */
        /* <DEDUP_REMOVED lines=11> */
.L_x_1:


//--------------------- .nv.shared.reserved.0     --------------------------
	.section	.nv.shared.reserved.0,"aw",@nobits
	.weak		__nv_reservedSMEM_offset_0_alias
	.size		__nv_reservedSMEM_offset_0_alias, 0, 64
	.other		__nv_reservedSMEM_offset_0_alias,@"STO_CUDA_RESERVED_SHARED STV_DEFAULT"
__nv_reservedSMEM_offset_0_alias:
	.zero		0
	.zero		64


//--------------------- .nv.constant0._Z3addPKfS0_Pf --------------------------
	.section	.nv.constant0._Z3addPKfS0_Pf,"a",@progbits
	.sectionflags	@""
	.align	4
.nv.constant0._Z3addPKfS0_Pf:
	.zero		920


//--------------------- SYMBOLS --------------------------

	.type		.nv.reservedSmem.offset0,@object
	.size		.nv.reservedSmem.offset0,0x4
